//
// Generated by NVIDIA NVVM Compiler
//
// Compiler Build ID: CL-36424714
// Cuda compilation tools, release 13.0, V13.0.88
// Based on NVVM 20.0.0
//

.version 9.0
.target sm_100
.address_size 64

	// .globl	_Z6rotateif6float3PS_
.global .align 4 .b8 __cudart_i2opi_f[24] = {65, 144, 67, 60, 153, 149, 98, 219, 192, 221, 52, 245, 209, 87, 39, 252, 41, 21, 68, 78, 110, 131, 249, 162};

.visible .entry _Z6rotateif6float3PS_(
	.param .u32 _Z6rotateif6float3PS__param_0,
	.param .f32 _Z6rotateif6float3PS__param_1,
	.param .align 4 .b8 _Z6rotateif6float3PS__param_2[12],
	.param .u64 .ptr .align 1 _Z6rotateif6float3PS__param_3
)
{
	.local .align 4 .b8 	__local_depot0[28];
	.reg .b64 	%SP;
	.reg .b64 	%SPL;
	.reg .pred 	%p<11>;
	.reg .b32 	%r<47>;
	.reg .b32 	%f<68>;
	.reg .b64 	%rd<25>;
	.reg .b64 	%fd<3>;

	mov.u64 	%SPL, __local_depot0;
	ld.param.f32 	%f1, [_Z6rotateif6float3PS__param_2];
	ld.param.f32 	%f2, [_Z6rotateif6float3PS__param_2+4];
	ld.param.f32 	%f3, [_Z6rotateif6float3PS__param_2+8];
	ld.param.u32 	%r16, [_Z6rotateif6float3PS__param_0];
	ld.param.f32 	%f9, [_Z6rotateif6float3PS__param_1];
	ld.param.u64 	%rd9, [_Z6rotateif6float3PS__param_3];
	add.u64 	%rd1, %SPL, 0;
	mov.u32 	%r17, %ctaid.x;
	mov.u32 	%r18, %ntid.x;
	mov.u32 	%r19, %tid.x;
	mad.lo.s32 	%r1, %r17, %r18, %r19;
	setp.ge.s32 	%p1, %r1, %r16;
	@%p1 bra 	$L__BB0_10;
	mul.f32 	%f10, %f9, 0f3F22F983;
	cvt.rni.s32.f32 	%r46, %f10;
	cvt.rn.f32.s32 	%f11, %r46;
	fma.rn.f32 	%f12, %f11, 0fBFC90FDA, %f9;
	fma.rn.f32 	%f13, %f11, 0fB3A22168, %f12;
	fma.rn.f32 	%f67, %f11, 0fA7C234C5, %f13;
	abs.f32 	%f5, %f9;
	setp.ltu.f32 	%p2, %f5, 0f47CE4780;
	@%p2 bra 	$L__BB0_9;
	setp.neu.f32 	%p3, %f5, 0f7F800000;
	@%p3 bra 	$L__BB0_4;
	mov.f32 	%f16, 0f00000000;
	mul.rn.f32 	%f67, %f9, %f16;
	mov.b32 	%r46, 0;
	bra.uni 	$L__BB0_9;
$L__BB0_4:
	mov.b32 	%r3, %f9;
	shl.b32 	%r21, %r3, 8;
	or.b32  	%r4, %r21, -2147483648;
	mov.b64 	%rd24, 0;
	mov.b32 	%r43, 0;
	mov.u64 	%rd22, __cudart_i2opi_f;
	mov.u64 	%rd23, %rd1;
$L__BB0_5:
	.pragma "nounroll";
	ld.global.nc.u32 	%r22, [%rd22];
	mad.wide.u32 	%rd13, %r22, %r4, %rd24;
	shr.u64 	%rd24, %rd13, 32;
	st.local.u32 	[%rd23], %rd13;
	add.s32 	%r43, %r43, 1;
	add.s64 	%rd23, %rd23, 4;
	add.s64 	%rd22, %rd22, 4;
	setp.ne.s32 	%p4, %r43, 6;
	@%p4 bra 	$L__BB0_5;
	shr.u32 	%r23, %r3, 23;
	st.local.u32 	[%rd1+24], %rd24;
	and.b32  	%r7, %r23, 31;
	and.b32  	%r24, %r23, 224;
	add.s32 	%r25, %r24, -128;
	shr.u32 	%r26, %r25, 5;
	mul.wide.u32 	%rd14, %r26, 4;
	sub.s64 	%rd8, %rd1, %rd14;
	ld.local.u32 	%r44, [%rd8+24];
	ld.local.u32 	%r45, [%rd8+20];
	setp.eq.s32 	%p5, %r7, 0;
	@%p5 bra 	$L__BB0_8;
	shf.l.wrap.b32 	%r44, %r45, %r44, %r7;
	ld.local.u32 	%r27, [%rd8+16];
	shf.l.wrap.b32 	%r45, %r27, %r45, %r7;
$L__BB0_8:
	shr.u32 	%r28, %r44, 30;
	shf.l.wrap.b32 	%r29, %r45, %r44, 2;
	shl.b32 	%r30, %r45, 2;
	shr.u32 	%r31, %r29, 31;
	add.s32 	%r32, %r31, %r28;
	neg.s32 	%r33, %r32;
	setp.lt.s32 	%p6, %r3, 0;
	selp.b32 	%r46, %r33, %r32, %p6;
	xor.b32  	%r34, %r29, %r3;
	shr.s32 	%r35, %r29, 31;
	xor.b32  	%r36, %r35, %r29;
	xor.b32  	%r37, %r35, %r30;
	cvt.u64.u32 	%rd15, %r36;
	shl.b64 	%rd16, %rd15, 32;
	cvt.u64.u32 	%rd17, %r37;
	or.b64  	%rd18, %rd16, %rd17;
	cvt.rn.f64.s64 	%fd1, %rd18;
	mul.f64 	%fd2, %fd1, 0d3BF921FB54442D19;
	cvt.rn.f32.f64 	%f14, %fd2;
	neg.f32 	%f15, %f14;
	setp.lt.s32 	%p7, %r34, 0;
	selp.f32 	%f67, %f15, %f14, %p7;
$L__BB0_9:
	mul.f32 	%f17, %f67, %f67;
	fma.rn.f32 	%f18, %f17, 0f37CBAC00, 0fBAB607ED;
	fma.rn.f32 	%f19, %f18, %f17, 0f3D2AAABB;
	fma.rn.f32 	%f20, %f19, %f17, 0fBEFFFFFF;
	fma.rn.f32 	%f21, %f20, %f17, 0f3F800000;
	fma.rn.f32 	%f22, %f17, %f67, 0f00000000;
	fma.rn.f32 	%f23, %f17, 0fB94D4153, 0f3C0885E4;
	fma.rn.f32 	%f24, %f23, %f17, 0fBE2AAAA8;
	fma.rn.f32 	%f25, %f24, %f22, %f67;
	and.b32  	%r39, %r46, 1;
	setp.eq.b32 	%p8, %r39, 1;
	selp.f32 	%f26, %f21, %f25, %p8;
	selp.f32 	%f27, %f25, %f21, %p8;
	and.b32  	%r40, %r46, 2;
	setp.eq.s32 	%p9, %r40, 0;
	neg.f32 	%f28, %f26;
	selp.f32 	%f29, %f26, %f28, %p9;
	add.s32 	%r41, %r46, 1;
	and.b32  	%r42, %r41, 2;
	setp.eq.s32 	%p10, %r42, 0;
	neg.f32 	%f30, %f27;
	selp.f32 	%f31, %f27, %f30, %p10;
	cvta.to.global.u64 	%rd19, %rd9;
	mul.wide.s32 	%rd20, %r1, 12;
	add.s64 	%rd21, %rd19, %rd20;
	ld.global.f32 	%f32, [%rd21];
	ld.global.f32 	%f33, [%rd21+4];
	ld.global.f32 	%f34, [%rd21+8];
	mov.f32 	%f35, 0f3F800000;
	sub.f32 	%f36, %f35, %f31;
	mul.f32 	%f37, %f1, %f1;
	fma.rn.f32 	%f38, %f37, %f36, %f31;
	mul.f32 	%f39, %f3, %f29;
	mul.f32 	%f40, %f1, %f2;
	mul.f32 	%f41, %f40, %f36;
	add.f32 	%f42, %f39, %f41;
	mul.f32 	%f43, %f1, %f3;
	mul.f32 	%f44, %f43, %f36;
	mul.f32 	%f45, %f2, %f29;
	sub.f32 	%f46, %f44, %f45;
	sub.f32 	%f47, %f41, %f39;
	mul.f32 	%f48, %f2, %f2;
	fma.rn.f32 	%f49, %f48, %f36, %f31;
	mul.f32 	%f50, %f1, %f29;
	mul.f32 	%f51, %f2, %f3;
	mul.f32 	%f52, %f51, %f36;
	add.f32 	%f53, %f50, %f52;
	add.f32 	%f54, %f45, %f44;
	sub.f32 	%f55, %f52, %f50;
	mul.f32 	%f56, %f3, %f3;
	fma.rn.f32 	%f57, %f56, %f36, %f31;
	mul.f32 	%f58, %f33, %f42;
	fma.rn.f32 	%f59, %f32, %f38, %f58;
	fma.rn.f32 	%f60, %f34, %f46, %f59;
	mul.f32 	%f61, %f33, %f49;
	fma.rn.f32 	%f62, %f32, %f47, %f61;
	fma.rn.f32 	%f63, %f34, %f53, %f62;
	mul.f32 	%f64, %f33, %f55;
	fma.rn.f32 	%f65, %f32, %f54, %f64;
	fma.rn.f32 	%f66, %f34, %f57, %f65;
	st.global.f32 	[%rd21], %f60;
	st.global.f32 	[%rd21+4], %f63;
	st.global.f32 	[%rd21+8], %f66;
$L__BB0_10:
	ret;

}
	// .globl	_Z7rotate2if6float3P6float4
.visible .entry _Z7rotate2if6float3P6float4(
	.param .u32 _Z7rotate2if6float3P6float4_param_0,
	.param .f32 _Z7rotate2if6float3P6float4_param_1,
	.param .align 4 .b8 _Z7rotate2if6float3P6float4_param_2[12],
	.param .u64 .ptr .align 1 _Z7rotate2if6float3P6float4_param_3
)
{
	.local .align 4 .b8 	__local_depot1[28];
	.reg .b64 	%SP;
	.reg .b64 	%SPL;
	.reg .pred 	%p<11>;
	.reg .b32 	%r<47>;
	.reg .b32 	%f<70>;
	.reg .b64 	%rd<25>;
	.reg .b64 	%fd<3>;

	mov.u64 	%SPL, __local_depot1;
	ld.param.f32 	%f1, [_Z7rotate2if6float3P6float4_param_2];
	ld.param.f32 	%f2, [_Z7rotate2if6float3P6float4_param_2+4];
	ld.param.f32 	%f3, [_Z7rotate2if6float3P6float4_param_2+8];
	ld.param.u32 	%r16, [_Z7rotate2if6float3P6float4_param_0];
	ld.param.f32 	%f9, [_Z7rotate2if6float3P6float4_param_1];
	ld.param.u64 	%rd9, [_Z7rotate2if6float3P6float4_param_3];
	add.u64 	%rd1, %SPL, 0;
	mov.u32 	%r17, %ctaid.x;
	mov.u32 	%r18, %ntid.x;
	mov.u32 	%r19, %tid.x;
	mad.lo.s32 	%r1, %r17, %r18, %r19;
	setp.ge.s32 	%p1, %r1, %r16;
	@%p1 bra 	$L__BB1_10;
	mul.f32 	%f10, %f9, 0f3F22F983;
	cvt.rni.s32.f32 	%r46, %f10;
	cvt.rn.f32.s32 	%f11, %r46;
	fma.rn.f32 	%f12, %f11, 0fBFC90FDA, %f9;
	fma.rn.f32 	%f13, %f11, 0fB3A22168, %f12;
	fma.rn.f32 	%f69, %f11, 0fA7C234C5, %f13;
	abs.f32 	%f5, %f9;
	setp.ltu.f32 	%p2, %f5, 0f47CE4780;
	@%p2 bra 	$L__BB1_9;
	setp.neu.f32 	%p3, %f5, 0f7F800000;
	@%p3 bra 	$L__BB1_4;
	mov.f32 	%f16, 0f00000000;
	mul.rn.f32 	%f69, %f9, %f16;
	mov.b32 	%r46, 0;
	bra.uni 	$L__BB1_9;
$L__BB1_4:
	mov.b32 	%r3, %f9;
	shl.b32 	%r21, %r3, 8;
	or.b32  	%r4, %r21, -2147483648;
	mov.b64 	%rd24, 0;
	mov.b32 	%r43, 0;
	mov.u64 	%rd22, __cudart_i2opi_f;
	mov.u64 	%rd23, %rd1;
$L__BB1_5:
	.pragma "nounroll";
	ld.global.nc.u32 	%r22, [%rd22];
	mad.wide.u32 	%rd13, %r22, %r4, %rd24;
	shr.u64 	%rd24, %rd13, 32;
	st.local.u32 	[%rd23], %rd13;
	add.s32 	%r43, %r43, 1;
	add.s64 	%rd23, %rd23, 4;
	add.s64 	%rd22, %rd22, 4;
	setp.ne.s32 	%p4, %r43, 6;
	@%p4 bra 	$L__BB1_5;
	shr.u32 	%r23, %r3, 23;
	st.local.u32 	[%rd1+24], %rd24;
	and.b32  	%r7, %r23, 31;
	and.b32  	%r24, %r23, 224;
	add.s32 	%r25, %r24, -128;
	shr.u32 	%r26, %r25, 5;
	mul.wide.u32 	%rd14, %r26, 4;
	sub.s64 	%rd8, %rd1, %rd14;
	ld.local.u32 	%r44, [%rd8+24];
	ld.local.u32 	%r45, [%rd8+20];
	setp.eq.s32 	%p5, %r7, 0;
	@%p5 bra 	$L__BB1_8;
	shf.l.wrap.b32 	%r44, %r45, %r44, %r7;
	ld.local.u32 	%r27, [%rd8+16];
	shf.l.wrap.b32 	%r45, %r27, %r45, %r7;
$L__BB1_8:
	shr.u32 	%r28, %r44, 30;
	shf.l.wrap.b32 	%r29, %r45, %r44, 2;
	shl.b32 	%r30, %r45, 2;
	shr.u32 	%r31, %r29, 31;
	add.s32 	%r32, %r31, %r28;
	neg.s32 	%r33, %r32;
	setp.lt.s32 	%p6, %r3, 0;
	selp.b32 	%r46, %r33, %r32, %p6;
	xor.b32  	%r34, %r29, %r3;
	shr.s32 	%r35, %r29, 31;
	xor.b32  	%r36, %r35, %r29;
	xor.b32  	%r37, %r35, %r30;
	cvt.u64.u32 	%rd15, %r36;
	shl.b64 	%rd16, %rd15, 32;
	cvt.u64.u32 	%rd17, %r37;
	or.b64  	%rd18, %rd16, %rd17;
	cvt.rn.f64.s64 	%fd1, %rd18;
	mul.f64 	%fd2, %fd1, 0d3BF921FB54442D19;
	cvt.rn.f32.f64 	%f14, %fd2;
	neg.f32 	%f15, %f14;
	setp.lt.s32 	%p7, %r34, 0;
	selp.f32 	%f69, %f15, %f14, %p7;
$L__BB1_9:
	mul.f32 	%f17, %f69, %f69;
	fma.rn.f32 	%f18, %f17, 0f37CBAC00, 0fBAB607ED;
	fma.rn.f32 	%f19, %f18, %f17, 0f3D2AAABB;
	fma.rn.f32 	%f20, %f19, %f17, 0fBEFFFFFF;
	fma.rn.f32 	%f21, %f20, %f17, 0f3F800000;
	fma.rn.f32 	%f22, %f17, %f69, 0f00000000;
	fma.rn.f32 	%f23, %f17, 0fB94D4153, 0f3C0885E4;
	fma.rn.f32 	%f24, %f23, %f17, 0fBE2AAAA8;
	fma.rn.f32 	%f25, %f24, %f22, %f69;
	and.b32  	%r39, %r46, 1;
	setp.eq.b32 	%p8, %r39, 1;
	selp.f32 	%f26, %f21, %f25, %p8;
	selp.f32 	%f27, %f25, %f21, %p8;
	and.b32  	%r40, %r46, 2;
	setp.eq.s32 	%p9, %r40, 0;
	neg.f32 	%f28, %f26;
	selp.f32 	%f29, %f26, %f28, %p9;
	add.s32 	%r41, %r46, 1;
	and.b32  	%r42, %r41, 2;
	setp.eq.s32 	%p10, %r42, 0;
	neg.f32 	%f30, %f27;
	selp.f32 	%f31, %f27, %f30, %p10;
	cvta.to.global.u64 	%rd19, %rd9;
	mul.wide.s32 	%rd20, %r1, 16;
	add.s64 	%rd21, %rd19, %rd20;
	.pragma "used_bytes_mask 4095";
	ld.global.v4.f32 	{%f32, %f33, %f34, %f35}, [%rd21];
	mov.f32 	%f36, 0f3F800000;
	sub.f32 	%f37, %f36, %f31;
	mul.f32 	%f38, %f1, %f1;
	fma.rn.f32 	%f39, %f38, %f37, %f31;
	mul.f32 	%f40, %f3, %f29;
	mul.f32 	%f41, %f1, %f2;
	mul.f32 	%f42, %f41, %f37;
	add.f32 	%f43, %f40, %f42;
	mul.f32 	%f44, %f1, %f3;
	mul.f32 	%f45, %f44, %f37;
	mul.f32 	%f46, %f2, %f29;
	sub.f32 	%f47, %f45, %f46;
	sub.f32 	%f48, %f42, %f40;
	mul.f32 	%f49, %f2, %f2;
	fma.rn.f32 	%f50, %f49, %f37, %f31;
	mul.f32 	%f51, %f1, %f29;
	mul.f32 	%f52, %f2, %f3;
	mul.f32 	%f53, %f52, %f37;
	add.f32 	%f54, %f51, %f53;
	add.f32 	%f55, %f46, %f45;
	sub.f32 	%f56, %f53, %f51;
	mul.f32 	%f57, %f3, %f3;
	fma.rn.f32 	%f58, %f57, %f37, %f31;
	mul.f32 	%f59, %f33, %f43;
	fma.rn.f32 	%f60, %f32, %f39, %f59;
	fma.rn.f32 	%f61, %f34, %f47, %f60;
	mul.f32 	%f62, %f33, %f50;
	fma.rn.f32 	%f63, %f32, %f48, %f62;
	fma.rn.f32 	%f64, %f34, %f54, %f63;
	mul.f32 	%f65, %f33, %f56;
	fma.rn.f32 	%f66, %f32, %f55, %f65;
	fma.rn.f32 	%f67, %f34, %f58, %f66;
	mov.f32 	%f68, 0f00000000;
	st.global.v4.f32 	[%rd21], {%f61, %f64, %f67, %f68};
$L__BB1_10:
	ret;

}


// ===== COMPILED SASS (sm_100) =====

	.target	sm_100

	.elftype	@"ET_EXEC"


//--------------------- .note.nv.tkinfo           --------------------------
	.section	.note.nv.tkinfo,"",@"SHT_NOTE"
	.sectionflags	@"SHF_NOTE_NV_TKINFO"
	.tkinfo
        /*0018*/ 	.word	0x00000002
        /*0030*/ 	.string	""
        /*0030*/ 	.string	"ptxas"
        /*0030*/ 	.string	"Cuda compilation tools, release 13.0, V13.0.88"
        /*0030*/ 	.string	"Build cuda_13.0.r13.0/compiler.36424714_0"
        /*0030*/ 	.string	"-arch sm_100 -m 64 "



//--------------------- .note.nv.cuinfo           --------------------------
	.section	.note.nv.cuinfo,"",@"SHT_NOTE"
	.sectionflags	@"SHF_NOTE_NV_CUINFO"
        /*0018*/ 	.short	0x0002
        /*001a*/ 	.short	0x0064
        /*001c*/ 	.short	0x0082
	.zero		2


//--------------------- .nv.info                  --------------------------
	.section	.nv.info,"",@"SHT_CUDA_INFO"
	.align	4


	//----- nvinfo : EIATTR_REGCOUNT
	.align		4
        /*0000*/ 	.byte	0x04, 0x2f
        /*0002*/ 	.short	(.L_2 - .L_1)
	.align		4
.L_1:
        /*0004*/ 	.word	index@(_Z6rotateif6float3PS_)
        /*0008*/ 	.word	0x00000017


	//----- nvinfo : EIATTR_FRAME_SIZE
	.align		4
.L_2:
        /*000c*/ 	.byte	0x04, 0x11
        /*000e*/ 	.short	(.L_4 - .L_3)
	.align		4
.L_3:
        /*0010*/ 	.word	index@(_Z6rotateif6float3PS_)
        /*0014*/ 	.word	0x00000000


	//----- nvinfo : EIATTR_REGCOUNT
	.align		4
.L_4:
        /*0018*/ 	.byte	0x04, 0x2f
        /*001a*/ 	.short	(.L_6 - .L_5)
	.align		4
.L_5:
        /*001c*/ 	.word	index@(_Z7rotate2if6float3P6float4)
        /*0020*/ 	.word	0x0000001a


	//----- nvinfo : EIATTR_FRAME_SIZE
	.align		4
.L_6:
        /*0024*/ 	.byte	0x04, 0x11
        /*0026*/ 	.short	(.L_8 - .L_7)
	.align		4
.L_7:
        /*0028*/ 	.word	index@(_Z7rotate2if6float3P6float4)
        /*002c*/ 	.word	0x00000000


	//----- nvinfo : EIATTR_MIN_STACK_SIZE
	.align		4
.L_8:
        /*0030*/ 	.byte	0x04, 0x12
        /*0032*/ 	.short	(.L_10 - .L_9)
	.align		4
.L_9:
        /*0034*/ 	.word	index@(_Z7rotate2if6float3P6float4)
        /*0038*/ 	.word	0x00000000


	//----- nvinfo : EIATTR_MIN_STACK_SIZE
	.align		4
.L_10:
        /*003c*/ 	.byte	0x04, 0x12
        /*003e*/ 	.short	(.L_12 - .L_11)
	.align		4
.L_11:
        /*0040*/ 	.word	index@(_Z6rotateif6float3PS_)
        /*0044*/ 	.word	0x00000000
.L_12:


//--------------------- .nv.compat                --------------------------
	.section	.nv.compat,"",@"SHT_CUDA_COMPAT_INFO"
	.align	4
        /*0000*/ 	.byte	0x02, 0x09, 0x00, 0x00, 0x02, 0x02, 0x01, 0x00, 0x02, 0x05, 0x05, 0x00, 0x03, 0x07, 0x01, 0x01
        /*0010*/ 	.byte	0x02, 0x03, 0x00, 0x00, 0x02, 0x06, 0x01, 0x00, 0x04, 0x0b, 0x08, 0x00, 0x01, 0x00, 0x00, 0x00
        /*0020*/ 	.byte	0x00, 0x00, 0x00, 0x00


//--------------------- .nv.info._Z7rotate2if6float3P6float4 --------------------------
	.section	.nv.info._Z7rotate2if6float3P6float4,"",@"SHT_CUDA_INFO"
	.sectionflags	@""
	.align	4


	//----- nvinfo : EIATTR_CUDA_API_VERSION
	.align		4
        /*0000*/ 	.byte	0x04, 0x37
        /*0002*/ 	.short	(.L_14 - .L_13)
.L_13:
        /*0004*/ 	.word	0x00000082


	//----- nvinfo : EIATTR_KPARAM_INFO
	.align		4
.L_14:
        /*0008*/ 	.byte	0x04, 0x17
        /*000a*/ 	.short	(.L_16 - .L_15)
.L_15:
        /*000c*/ 	.word	0x00000000
        /*0010*/ 	.short	0x0003
        /*0012*/ 	.short	0x0018
        /*0014*/ 	.byte	0x00, 0xf5, 0x21, 0x00


	//----- nvinfo : EIATTR_KPARAM_INFO
	.align		4
.L_16:
        /*0018*/ 	.byte	0x04, 0x17
        /*001a*/ 	.short	(.L_18 - .L_17)
.L_17:
        /*001c*/ 	.word	0x00000000
        /*0020*/ 	.short	0x0002
        /*0022*/ 	.short	0x0008
        /*0024*/ 	.byte	0x00, 0xf0, 0x31, 0x00


	//----- nvinfo : EIATTR_KPARAM_INFO
	.align		4
.L_18:
        /*0028*/ 	.byte	0x04, 0x17
        /*002a*/ 	.short	(.L_20 - .L_19)
.L_19:
        /*002c*/ 	.word	0x00000000
        /*0030*/ 	.short	0x0001
        /*0032*/ 	.short	0x0004
        /*0034*/ 	.byte	0x00, 0xf0, 0x11, 0x00


	//----- nvinfo : EIATTR_KPARAM_INFO
	.align		4
.L_20:
        /*0038*/ 	.byte	0x04, 0x17
        /*003a*/ 	.short	(.L_22 - .L_21)
.L_21:
        /*003c*/ 	.word	0x00000000
        /*0040*/ 	.short	0x0000
        /*0042*/ 	.short	0x0000
        /*0044*/ 	.byte	0x00, 0xf0, 0x11, 0x00


	//----- nvinfo : EIATTR_SPARSE_MMA_MASK
	.align		4
.L_22:
        /*0048*/ 	.byte	0x03, 0x50
        /*004a*/ 	.short	0x0000


	//----- nvinfo : EIATTR_MAXREG_COUNT
	.align		4
        /*004c*/ 	.byte	0x03, 0x1b
        /*004e*/ 	.short	0x00ff


	//----- nvinfo : EIATTR_MERCURY_ISA_VERSION
	.align		4
        /*0050*/ 	.byte	0x03, 0x5f
        /*0052*/ 	.short	0x0101


	//----- nvinfo : EIATTR_UNUSED_LOAD_BYTE_OFFSET
	.align		4
        /*0054*/ 	.byte	0x04, 0x44
        /*0056*/ 	.short	(.L_24 - .L_23)


	//   ....[0]....
.L_23:
        /*0058*/ 	.word	0x00000780
        /*005c*/ 	.word	0x00000fff


	//----- nvinfo : EIATTR_VRC_CTA_INIT_COUNT
	.align		4
.L_24:
        /*0060*/ 	.byte	0x02, 0x4a
	.zero		1
	.zero		1


	//----- nvinfo : EIATTR_EXIT_INSTR_OFFSETS
	.align		4
        /*0064*/ 	.byte	0x04, 0x1c
        /*0066*/ 	.short	(.L_26 - .L_25)


	//   ....[0]....
.L_25:
        /*0068*/ 	.word	0x00000070


	//   ....[1]....
        /*006c*/ 	.word	0x00000a70


	//----- nvinfo : EIATTR_CBANK_PARAM_SIZE
	.align		4
.L_26:
        /*0070*/ 	.byte	0x03, 0x19
        /*0072*/ 	.short	0x0020


	//----- nvinfo : EIATTR_PARAM_CBANK
	.align		4
        /*0074*/ 	.byte	0x04, 0x0a
        /*0076*/ 	.short	(.L_28 - .L_27)
	.align		4
.L_27:
        /*0078*/ 	.word	index@(.nv.constant0._Z7rotate2if6float3P6float4)
        /*007c*/ 	.short	0x0380
        /*007e*/ 	.short	0x0020


	//----- nvinfo : EIATTR_SW_WAR
	.align		4
.L_28:
        /*0080*/ 	.byte	0x04, 0x36
        /*0082*/ 	.short	(.L_30 - .L_29)
.L_29:
        /*0084*/ 	.word	0x00000008
.L_30:


//--------------------- .nv.info._Z6rotateif6float3PS_ --------------------------
	.section	.nv.info._Z6rotateif6float3PS_,"",@"SHT_CUDA_INFO"
	.sectionflags	@""
	.align	4


	//----- nvinfo : EIATTR_CUDA_API_VERSION
	.align		4
        /*0000*/ 	.byte	0x04, 0x37
        /*0002*/ 	.short	(.L_32 - .L_31)
.L_31:
        /*0004*/ 	.word	0x00000082


	//----- nvinfo : EIATTR_KPARAM_INFO
	.align		4
.L_32:
        /*0008*/ 	.byte	0x04, 0x17
        /*000a*/ 	.short	(.L_34 - .L_33)
.L_33:
        /*000c*/ 	.word	0x00000000
        /*0010*/ 	.short	0x0003
        /*0012*/ 	.short	0x0018
        /*0014*/ 	.byte	0x00, 0xf5, 0x21, 0x00


	//----- nvinfo : EIATTR_KPARAM_INFO
	.align		4
.L_34:
        /*0018*/ 	.byte	0x04, 0x17
        /*001a*/ 	.short	(.L_36 - .L_35)
.L_35:
        /*001c*/ 	.word	0x00000000
        /*0020*/ 	.short	0x0002
        /*0022*/ 	.short	0x0008
        /*0024*/ 	.byte	0x00, 0xf0, 0x31, 0x00


	//----- nvinfo : EIATTR_KPARAM_INFO
	.align		4
.L_36:
        /*0028*/ 	.byte	0x04, 0x17
        /*002a*/ 	.short	(.L_38 - .L_37)
.L_37:
        /*002c*/ 	.word	0x00000000
        /*0030*/ 	.short	0x0001
        /*0032*/ 	.short	0x0004
        /*0034*/ 	.byte	0x00, 0xf0, 0x11, 0x00


	//----- nvinfo : EIATTR_KPARAM_INFO
	.align		4
.L_38:
        /*0038*/ 	.byte	0x04, 0x17
        /*003a*/ 	.short	(.L_40 - .L_39)
.L_39:
        /*003c*/ 	.word	0x00000000
        /*0040*/ 	.short	0x0000
        /*0042*/ 	.short	0x0000
        /*0044*/ 	.byte	0x00, 0xf0, 0x11, 0x00


	//----- nvinfo : EIATTR_SPARSE_MMA_MASK
	.align		4
.L_40:
        /*0048*/ 	.byte	0x03, 0x50
        /*004a*/ 	.short	0x0000


	//----- nvinfo : EIATTR_MAXREG_COUNT
	.align		4
        /*004c*/ 	.byte	0x03, 0x1b
        /*004e*/ 	.short	0x00ff


	//----- nvinfo : EIATTR_MERCURY_ISA_VERSION
	.align		4
        /*0050*/ 	.byte	0x03, 0x5f
        /*0052*/ 	.short	0x0101


	//----- nvinfo : EIATTR_VRC_CTA_INIT_COUNT
	.align		4
        /*0054*/ 	.byte	0x02, 0x4a
	.zero		1
	.zero		1


	//----- nvinfo : EIATTR_EXIT_INSTR_OFFSETS
	.align		4
        /*0058*/ 	.byte	0x04, 0x1c
        /*005a*/ 	.short	(.L_42 - .L_41)


	//   ....[0]....
.L_41:
        /*005c*/ 	.word	0x00000070


	//   ....[1]....
        /*0060*/ 	.word	0x00000aa0


	//----- nvinfo : EIATTR_CBANK_PARAM_SIZE
	.align		4
.L_42:
        /*0064*/ 	.byte	0x03, 0x19
        /*0066*/ 	.short	0x0020


	//----- nvinfo : EIATTR_PARAM_CBANK
	.align		4
        /*0068*/ 	.byte	0x04, 0x0a
        /*006a*/ 	.short	(.L_44 - .L_43)
	.align		4
.L_43:
        /*006c*/ 	.word	index@(.nv.constant0._Z6rotateif6float3PS_)
        /*0070*/ 	.short	0x0380
        /*0072*/ 	.short	0x0020


	//----- nvinfo : EIATTR_SW_WAR
	.align		4
.L_44:
        /*0074*/ 	.byte	0x04, 0x36
        /*0076*/ 	.short	(.L_46 - .L_45)
.L_45:
        /*0078*/ 	.word	0x00000008
.L_46:


//--------------------- .nv.callgraph             --------------------------
	.section	.nv.callgraph,"",@"SHT_CUDA_CALLGRAPH"
	.align	4
	.sectionentsize	8
	.align		4
        /*0000*/ 	.word	0x00000000
	.align		4
        /*0004*/ 	.word	0xffffffff
	.align		4
        /*0008*/ 	.word	0x00000000
	.align		4
        /*000c*/ 	.word	0xfffffffe
	.align		4
        /*0010*/ 	.word	0x00000000
	.align		4
        /*0014*/ 	.word	0xfffffffd
	.align		4
        /*0018*/ 	.word	0x00000000
	.align		4
        /*001c*/ 	.word	0xfffffffc


//--------------------- .nv.constant4             --------------------------
	.section	.nv.constant4,"a",@progbits
	.align	8
	.align		8
.nv.constant4:
        /*0000*/ 	.dword	__cudart_i2opi_f


//--------------------- .text._Z7rotate2if6float3P6float4 --------------------------
	.section	.text._Z7rotate2if6float3P6float4,"ax",@progbits
	.align	128
        .global         _Z7rotate2if6float3P6float4
        .type           _Z7rotate2if6float3P6float4,@function
        .size           _Z7rotate2if6float3P6float4,(.L_x_8 - _Z7rotate2if6float3P6float4)
        .other          _Z7rotate2if6float3P6float4,@"STO_CUDA_ENTRY STV_DEFAULT"
_Z7rotate2if6float3P6float4:
.text._Z7rotate2if6float3P6float4:
[----:B------:R-:W-:Y:S01]  /*0000*/  LDC R1, c[0x0][0x37c] ;  /* 0x0000df00ff017b82 */ /* 0x000fe20000000800 */
[----:B------:R-:W0:Y:S07]  /*0010*/  S2R R3, SR_TID.X ;  /* 0x0000000000037919 */ /* 0x000e2e0000002100 */
[----:B------:R-:W0:Y:S01]  /*0020*/  S2UR UR4, SR_CTAID.X ;  /* 0x00000000000479c3 */ /* 0x000e220000002500 */
[----:B------:R-:W1:Y:S07]  /*0030*/  LDCU UR5, c[0x0][0x380] ;  /* 0x00007000ff0577ac */ /* 0x000e6e0008000800 */
[----:B------:R-:W0:Y:S02]  /*0040*/  LDC R2, c[0x0][0x360] ;  /* 0x0000d800ff027b82 */ /* 0x000e240000000800 */
[----:B0-----:R-:W-:-:S05]  /*0050*/  IMAD R2, R2, UR4, R3 ;  /* 0x0000000402027c24 */ /* 0x001fca000f8e0203 */
[----:B-1----:R-:W-:-:S13]  /*0060*/  ISETP.GE.AND P0, PT, R2, UR5, PT ;  /* 0x0000000502007c0c */ /* 0x002fda000bf06270 */
[----:B------:R-:W-:Y:S05]  /*0070*/  @P0 EXIT ;  /* 0x000000000000094d */ /* 0x000fea0003800000 */
[----:B------:R-:W0:Y:S01]  /*0080*/  LDC R3, c[0x0][0x384] ;  /* 0x0000e100ff037b82 */ /* 0x000e220000000800 */
[----:B------:R-:W1:Y:S01]  /*0090*/  LDCU.64 UR6, c[0x0][0x358] ;  /* 0x00006b00ff0677ac */ /* 0x000e620008000a00 */
[C---:B0-----:R-:W-:Y:S01]  /*00a0*/  FMUL R10, R3.reuse, 0.63661974668502807617 ;  /* 0x3f22f983030a7820 */ /* 0x041fe20000400000 */
[----:B------:R-:W-:-:S05]  /*00b0*/  FSETP.GE.AND P0, PT, |R3|, 105615, PT ;  /* 0x47ce47800300780b */ /* 0x000fca0003f06200 */
[----:B------:R-:W0:Y:S02]  /*00c0*/  F2I.NTZ R10, R10 ;  /* 0x0000000a000a7305 */ /* 0x000e240000203100 */
[----:B0-----:R-:W-:-:S05]  /*00d0*/  I2FP.F32.S32 R0, R10 ;  /* 0x0000000a00007245 */ /* 0x001fca0000201400 */
[----:B------:R-:W-:-:S04]  /*00e0*/  FFMA R5, R0, -1.5707962512969970703, R3 ;  /* 0xbfc90fda00057823 */ /* 0x000fc80000000003 */
[----:B------:R-:W-:-:S04]  /*00f0*/  FFMA R5, R0, -7.5497894158615963534e-08, R5 ;  /* 0xb3a2216800057823 */ /* 0x000fc80000000005 */
[----:B------:R-:W-:Y:S01]  /*0100*/  FFMA R0, R0, -5.3903029534742383927e-15, R5 ;  /* 0xa7c234c500007823 */ /* 0x000fe20000000005 */
[----:B-1----:R-:W-:Y:S06]  /*0110*/  @!P0 BRA `(.L_x_0) ;  /* 0x0000000400788947 */ /* 0x002fec0003800000 */
[----:B------:R-:W-:-:S13]  /*0120*/  FSETP.NEU.AND P0, PT, |R3|, +INF , PT ;  /* 0x7f8000000300780b */ /* 0x000fda0003f0d200 */
[----:B------:R-:W-:Y:S01]  /*0130*/  @!P0 FMUL R0, RZ, R3 ;  /* 0x00000003ff008220 */ /* 0x000fe20000400000 */
[----:B------:R-:W-:Y:S01]  /*0140*/  @!P0 IMAD.MOV.U32 R10, RZ, RZ, RZ ;  /* 0x000000ffff0a8224 */ /* 0x000fe200078e00ff */
[----:B------:R-:W-:Y:S06]  /*0150*/  @!P0 BRA `(.L_x_0) ;  /* 0x0000000400688947 */ /* 0x000fec0003800000 */
[----:B------:R-:W-:Y:S02]  /*0160*/  IMAD.SHL.U32 R4, R3, 0x100, RZ ;  /* 0x0000010003047824 */ /* 0x000fe400078e00ff */
[----:B------:R-:W-:Y:S02]  /*0170*/  HFMA2 R0, -RZ, RZ, 0, 0 ;  /* 0x00000000ff007431 */ /* 0x000fe400000001ff */
[----:B------:R-:W-:Y:S01]  /*0180*/  IMAD.MOV.U32 R9, RZ, RZ, RZ ;  /* 0x000000ffff097224 */ /* 0x000fe200078e00ff */
[----:B------:R-:W-:Y:S01]  /*0190*/  MOV R16, RZ ;  /* 0x000000ff00107202 */ /* 0x000fe20000000f00 */
[----:B------:R-:W0:Y:S01]  /*01a0*/  LDCU.64 UR8, c[0x4][URZ] ;  /* 0x01000000ff0877ac */ /* 0x000e220008000a00 */
[----:B------:R-:W-:Y:S01]  /*01b0*/  LOP3.LUT R8, R4, 0x80000000, RZ, 0xfc, !PT ;  /* 0x8000000004087812 */ /* 0x000fe200078efcff */
[----:B------:R-:W-:-:S06]  /*01c0*/  UMOV UR4, URZ ;  /* 0x000000ff00047c82 */ /* 0x000fcc0008000000 */
.L_x_1:
[----:B0-----:R-:W-:Y:S01]  /*01d0*/  IMAD.U32 R6, RZ, RZ, UR8 ;  /* 0x00000008ff067e24 */ /* 0x001fe2000f8e00ff */
[----:B------:R-:W-:-:S05]  /*01e0*/  MOV R7, UR9 ;  /* 0x0000000900077c02 */ /* 0x000fca0008000f00 */
[----:B------:R-:W2:Y:S01]  /*01f0*/  LDG.E.CONSTANT R5, desc[UR6][R6.64] ;  /* 0x0000000606057981 */ /* 0x000ea2000c1e9900 */
[----:B------:R-:W-:Y:S01]  /*0200*/  UIADD3 UR4, UPT, UPT, UR4, 0x1, URZ ;  /* 0x0000000104047890 */ /* 0x000fe2000fffe0ff */
[C---:B------:R-:W-:Y:S01]  /*0210*/  ISETP.EQ.AND P0, PT, R16.reuse, RZ, PT ;  /* 0x000000ff1000720c */ /* 0x040fe20003f02270 */
[----:B------:R-:W-:Y:S01]  /*0220*/  UIADD3 UR8, UP1, UPT, UR8, 0x4, URZ ;  /* 0x0000000408087890 */ /* 0x000fe2000ff3e0ff */
[C---:B------:R-:W-:Y:S01]  /*0230*/  ISETP.EQ.AND P1, PT, R16.reuse, 0x4, PT ;  /* 0x000000041000780c */ /* 0x040fe20003f22270 */
[----:B------:R-:W-:Y:S01]  /*0240*/  UISETP.NE.AND UP0, UPT, UR4, 0x6, UPT ;  /* 0x000000060400788c */ /* 0x000fe2000bf05270 */
[C---:B------:R-:W-:Y:S01]  /*0250*/  ISETP.EQ.AND P2, PT, R16.reuse, 0x8, PT ;  /* 0x000000081000780c */ /* 0x040fe20003f42270 */
[----:B------:R-:W-:Y:S01]  /*0260*/  UIADD3.X UR9, UPT, UPT, URZ, UR9, URZ, UP1, !UPT ;  /* 0x00000009ff097290 */ /* 0x000fe20008ffe4ff */
[C---:B------:R-:W-:Y:S02]  /*0270*/  ISETP.EQ.AND P3, PT, R16.reuse, 0xc, PT ;  /* 0x0000000c1000780c */ /* 0x040fe40003f62270 */
[----:B------:R-:W-:-:S02]  /*0280*/  ISETP.EQ.AND P4, PT, R16, 0x10, PT ;  /* 0x000000101000780c */ /* 0x000fc40003f82270 */
[C---:B------:R-:W-:Y:S02]  /*0290*/  ISETP.EQ.AND P5, PT, R16.reuse, 0x14, PT ;  /* 0x000000141000780c */ /* 0x040fe40003fa2270 */
[----:B------:R-:W-:Y:S01]  /*02a0*/  IADD3 R16, PT, PT, R16, 0x4, RZ ;  /* 0x0000000410107810 */ /* 0x000fe20007ffe0ff */
[----:B--2---:R-:W-:-:S03]  /*02b0*/  IMAD.WIDE.U32 R4, R5, R8, RZ ;  /* 0x0000000805047225 */ /* 0x004fc600078e00ff */
[----:B------:R-:W-:-:S04]  /*02c0*/  IADD3 R4, P6, PT, R4, R0, RZ ;  /* 0x0000000004047210 */ /* 0x000fc80007fde0ff */
[-C--:B------:R-:W-:Y:S01]  /*02d0*/  @P0 MOV R10, R4.reuse ;  /* 0x00000004000a0202 */ /* 0x080fe20000000f00 */
[----:B------:R-:W-:Y:S01]  /*02e0*/  IMAD.X R0, R5, 0x1, R9, P6 ;  /* 0x0000000105007824 */ /* 0x000fe200030e0609 */
[-C--:B------:R-:W-:Y:S01]  /*02f0*/  @P2 MOV R12, R4.reuse ;  /* 0x00000004000c2202 */ /* 0x080fe20000000f00 */
[--C-:B------:R-:W-:Y:S01]  /*0300*/  @P1 IMAD.MOV.U32 R11, RZ, RZ, R4.reuse ;  /* 0x000000ffff0b1224 */ /* 0x100fe200078e0004 */
[----:B------:R-:W-:Y:S01]  /*0310*/  @P4 MOV R14, R4 ;  /* 0x00000004000e4202 */ /* 0x000fe20000000f00 */
[--C-:B------:R-:W-:Y:S02]  /*0320*/  @P3 IMAD.MOV.U32 R13, RZ, RZ, R4.reuse ;  /* 0x000000ffff0d3224 */ /* 0x100fe400078e0004 */
[----:B------:R-:W-:Y:S01]  /*0330*/  @P5 IMAD.MOV.U32 R15, RZ, RZ, R4 ;  /* 0x000000ffff0f5224 */ /* 0x000fe200078e0004 */
[----:B------:R-:W-:Y:S06]  /*0340*/  BRA.U UP0, `(.L_x_1) ;  /* 0xfffffffd00a07547 */ /* 0x000fec000b83ffff */
[----:B------:R-:W-:-:S04]  /*0350*/  SHF.R.U32.HI R4, RZ, 0x17, R3 ;  /* 0x00000017ff047819 */ /* 0x000fc80000011603 */
[C---:B------:R-:W-:Y:S02]  /*0360*/  LOP3.LUT R5, R4.reuse, 0xe0, RZ, 0xc0, !PT ;  /* 0x000000e004057812 */ /* 0x040fe400078ec0ff */
[----:B------:R-:W-:-:S03]  /*0370*/  LOP3.LUT P6, RZ, R4, 0x1f, RZ, 0xc0, !PT ;  /* 0x0000001f04ff7812 */ /* 0x000fc600078cc0ff */
[----:B------:R-:W-:-:S05]  /*0380*/  VIADD R5, R5, 0xffffff80 ;  /* 0xffffff8005057836 */ /* 0x000fca0000000000 */
[----:B------:R-:W-:-:S04]  /*0390*/  SHF.R.U32.HI R5, RZ, 0x5, R5 ;  /* 0x00000005ff057819 */ /* 0x000fc80000011605 */
[----:B------:R-:W-:-:S04]  /*03a0*/  LEA R7, -R5, RZ, 0x2 ;  /* 0x000000ff05077211 */ /* 0x000fc800078e11ff */
[C---:B------:R-:W-:Y:S02]  /*03b0*/  ISETP.EQ.AND P3, PT, R7.reuse, -0x18, PT ;  /* 0xffffffe80700780c */ /* 0x040fe40003f62270 */
[C---:B------:R-:W-:Y:S02]  /*03c0*/  ISETP.EQ.AND P4, PT, R7.reuse, -0x14, PT ;  /* 0xffffffec0700780c */ /* 0x040fe40003f82270 */
[C---:B------:R-:W-:Y:S02]  /*03d0*/  ISETP.EQ.AND P2, PT, R7.reuse, -0x10, PT ;  /* 0xfffffff00700780c */ /* 0x040fe40003f42270 */
[C---:B------:R-:W-:Y:S02]  /*03e0*/  ISETP.EQ.AND P1, PT, R7.reuse, -0xc, PT ;  /* 0xfffffff40700780c */ /* 0x040fe40003f22270 */
[C---:B------:R-:W-:Y:S02]  /*03f0*/  ISETP.EQ.AND P0, PT, R7.reuse, -0x8, PT ;  /* 0xfffffff80700780c */ /* 0x040fe40003f02270 */
[----:B------:R-:W-:-:S03]  /*0400*/  ISETP.EQ.AND P5, PT, R7, RZ, PT ;  /* 0x000000ff0700720c */ /* 0x000fc60003fa2270 */
[----:B------:R-:W-:Y:S01]  /*0410*/  @P3 IMAD.MOV.U32 R5, RZ, RZ, R10 ;  /* 0x000000ffff053224 */ /* 0x000fe200078e000a */
[C---:B------:R-:W-:Y:S01]  /*0420*/  ISETP.EQ.AND P3, PT, R7.reuse, -0x4, PT ;  /* 0xfffffffc0700780c */ /* 0x040fe20003f62270 */
[----:B------:R-:W-:Y:S01]  /*0430*/  @P4 IMAD.MOV.U32 R5, RZ, RZ, R11 ;  /* 0x000000ffff054224 */ /* 0x000fe200078e000b */
[----:B------:R-:W-:Y:S01]  /*0440*/  @P4 MOV R6, R10 ;  /* 0x0000000a00064202 */ /* 0x000fe20000000f00 */
[----:B------:R-:W-:Y:S01]  /*0450*/  @P2 IMAD.MOV.U32 R5, RZ, RZ, R12 ;  /* 0x000000ffff052224 */ /* 0x000fe200078e000c */
[----:B------:R-:W-:Y:S01]  /*0460*/  ISETP.EQ.AND P4, PT, R7, 0x4, PT ;  /* 0x000000040700780c */ /* 0x000fe20003f82270 */
[----:B------:R-:W-:Y:S01]  /*0470*/  @P1 IMAD.MOV.U32 R5, RZ, RZ, R13 ;  /* 0x000000ffff051224 */ /* 0x000fe200078e000d */
[----:B------:R-:W-:Y:S01]  /*0480*/  @P2 MOV R6, R11 ;  /* 0x0000000b00062202 */ /* 0x000fe20000000f00 */
[----:B------:R-:W-:Y:S01]  /*0490*/  @P0 IMAD.MOV.U32 R5, RZ, RZ, R14 ;  /* 0x000000ffff050224 */ /* 0x000fe200078e000e */
[----:B------:R-:W-:Y:S02]  /*04a0*/  @P1 MOV R6, R12 ;  /* 0x0000000c00061202 */ /* 0x000fe40000000f00 */
[----:B------:R-:W-:-:S03]  /*04b0*/  @P0 MOV R6, R13 ;  /* 0x0000000d00060202 */ /* 0x000fc60000000f00 */
[----:B------:R-:W-:Y:S01]  /*04c0*/  @P3 IMAD.MOV.U32 R5, RZ, RZ, R15 ;  /* 0x000000ffff053224 */ /* 0x000fe200078e000f */
[----:B------:R-:W-:Y:S01]  /*04d0*/  @P3 MOV R6, R14 ;  /* 0x0000000e00063202 */ /* 0x000fe20000000f00 */
[----:B------:R-:W-:Y:S01]  /*04e0*/  @P5 IMAD.MOV.U32 R5, RZ, RZ, R0 ;  /* 0x000000ffff055224 */ /* 0x000fe200078e0000 */
[----:B------:R-:W-:Y:S02]  /*04f0*/  @P5 MOV R6, R15 ;  /* 0x0000000f00065202 */ /* 0x000fe40000000f00 */
[----:B------:R-:W-:Y:S01]  /*0500*/  @P4 MOV R6, R0 ;  /* 0x0000000000064202 */ /* 0x000fe20000000f00 */
[----:B------:R-:W-:Y:S01]  /*0510*/  IMAD.MOV.U32 R9, RZ, RZ, R5 ;  /* 0x000000ffff097224 */ /* 0x000fe200078e0005 */
[----:B------:R-:W-:Y:S06]  /*0520*/  @!P6 BRA `(.L_x_2) ;  /* 0x00000000002ce947 */ /* 0x000fec0003800000 */
[----:B------:R-:W-:Y:S01]  /*0530*/  @P2 MOV R5, R10 ;  /* 0x0000000a00052202 */ /* 0x000fe20000000f00 */
[----:B------:R-:W-:Y:S01]  /*0540*/  @P1 IMAD.MOV.U32 R5, RZ, RZ, R11 ;  /* 0x000000ffff051224 */ /* 0x000fe200078e000b */
[----:B------:R-:W-:Y:S01]  /*0550*/  @P0 MOV R5, R12 ;  /* 0x0000000c00050202 */ /* 0x000fe20000000f00 */
[----:B------:R-:W-:Y:S01]  /*0560*/  @P3 IMAD.MOV.U32 R5, RZ, RZ, R13 ;  /* 0x000000ffff053224 */ /* 0x000fe200078e000d */
[----:B------:R-:W-:Y:S02]  /*0570*/  ISETP.EQ.AND P0, PT, R7, 0x8, PT ;  /* 0x000000080700780c */ /* 0x000fe40003f02270 */
[----:B------:R-:W-:Y:S01]  /*0580*/  @P5 MOV R5, R14 ;  /* 0x0000000e00055202 */ /* 0x000fe20000000f00 */
[----:B------:R-:W-:Y:S01]  /*0590*/  @P4 IMAD.MOV.U32 R5, RZ, RZ, R15 ;  /* 0x000000ffff054224 */ /* 0x000fe200078e000f */
[----:B------:R-:W-:-:S04]  /*05a0*/  LOP3.LUT R4, R4, 0x1f, RZ, 0xc0, !PT ;  /* 0x0000001f04047812 */ /* 0x000fc800078ec0ff */
[----:B------:R-:W-:-:S05]  /*05b0*/  SHF.L.W.U32.HI R9, R6, R4, R9 ;  /* 0x0000000406097219 */ /* 0x000fca0000010e09 */
[----:B------:R-:W-:-:S04]  /*05c0*/  @P0 MOV R5, R0 ;  /* 0x0000000000050202 */ /* 0x000fc80000000f00 */
[----:B------:R-:W-:-:S07]  /*05d0*/  SHF.L.W.U32.HI R6, R5, R4, R6 ;  /* 0x0000000405067219 */ /* 0x000fce0000010e06 */
.L_x_2:
[C---:B------:R-:W-:Y:S01]  /*05e0*/  SHF.L.W.U32.HI R10, R6.reuse, 0x2, R9 ;  /* 0x00000002060a7819 */ /* 0x040fe20000010e09 */
[----:B------:R-:W-:Y:S01]  /*05f0*/  IMAD.SHL.U32 R6, R6, 0x4, RZ ;  /* 0x0000000406067824 */ /* 0x000fe200078e00ff */
[----:B------:R-:W-:Y:S01]  /*0600*/  UMOV UR4, 0x54442d19 ;  /* 0x54442d1900047882 */ /* 0x000fe20000000000 */
[----:B------:R-:W-:Y:S01]  /*0610*/  UMOV UR5, 0x3bf921fb ;  /* 0x3bf921fb00057882 */ /* 0x000fe20000000000 */
[----:B------:R-:W-:Y:S02]  /*0620*/  SHF.R.S32.HI R5, RZ, 0x1f, R10 ;  /* 0x0000001fff057819 */ /* 0x000fe4000001140a */
[----:B------:R-:W-:Y:S02]  /*0630*/  ISETP.GE.AND P0, PT, R3, RZ, PT ;  /* 0x000000ff0300720c */ /* 0x000fe40003f06270 */
[C---:B------:R-:W-:Y:S02]  /*0640*/  LOP3.LUT R6, R5.reuse, R6, RZ, 0x3c, !PT ;  /* 0x0000000605067212 */ /* 0x040fe400078e3cff */
[----:B------:R-:W-:-:S02]  /*0650*/  LOP3.LUT R7, R5, R10, RZ, 0x3c, !PT ;  /* 0x0000000a05077212 */ /* 0x000fc400078e3cff */
[----:B------:R-:W-:Y:S02]  /*0660*/  SHF.R.U32.HI R9, RZ, 0x1e, R9 ;  /* 0x0000001eff097819 */ /* 0x000fe40000011609 */
[----:B------:R-:W0:Y:S01]  /*0670*/  I2F.F64.S64 R4, R6 ;  /* 0x0000000600047312 */ /* 0x000e220000301c00 */
[C---:B------:R-:W-:Y:S02]  /*0680*/  LOP3.LUT R3, R10.reuse, R3, RZ, 0x3c, !PT ;  /* 0x000000030a037212 */ /* 0x040fe400078e3cff */
[----:B------:R-:W-:Y:S02]  /*0690*/  LEA.HI R10, R10, R9, RZ, 0x1 ;  /* 0x000000090a0a7211 */ /* 0x000fe400078f08ff */
[----:B------:R-:W-:Y:S02]  /*06a0*/  ISETP.GE.AND P1, PT, R3, RZ, PT ;  /* 0x000000ff0300720c */ /* 0x000fe40003f26270 */
[----:B------:R-:W-:-:S05]  /*06b0*/  IADD3 R0, PT, PT, -R10, RZ, RZ ;  /* 0x000000ff0a007210 */ /* 0x000fca0007ffe1ff */
[----:B------:R-:W-:Y:S01]  /*06c0*/  @!P0 IMAD.MOV.U32 R10, RZ, RZ, R0 ;  /* 0x000000ffff0a8224 */ /* 0x000fe200078e0000 */
[----:B0-----:R-:W-:-:S10]  /*06d0*/  DMUL R4, R4, UR4 ;  /* 0x0000000404047c28 */ /* 0x001fd40008000000 */
[----:B------:R-:W0:Y:S02]  /*06e0*/  F2F.F32.F64 R4, R4 ;  /* 0x0000000400047310 */ /* 0x000e240000301000 */
[----:B0-----:R-:W-:-:S07]  /*06f0*/  FSEL R0, -R4, R4, !P1 ;  /* 0x0000000404007208 */ /* 0x001fce0004800100 */
.L_x_0:
[----:B------:R-:W0:Y:S01]  /*0700*/  LDC.64 R8, c[0x0][0x398] ;  /* 0x0000e600ff087b82 */ /* 0x000e220000000a00 */
[----:B------:R-:W-:Y:S01]  /*0710*/  MOV R12, 0x37cbac00 ;  /* 0x37cbac00000c7802 */ /* 0x000fe20000000f00 */
[----:B------:R-:W-:Y:S01]  /*0720*/  FMUL R13, R0, R0 ;  /* 0x00000000000d7220 */ /* 0x000fe20000400000 */
[----:B------:R-:W-:-:S05]  /*0730*/  IMAD.MOV.U32 R14, RZ, RZ, 0x394d4153 ;  /* 0x394d4153ff0e7424 */ /* 0x000fca00078e00ff */
[----:B------:R-:W1:Y:S01]  /*0740*/  LDC R11, c[0x0][0x390] ;  /* 0x0000e400ff0b7b82 */ /* 0x000e620000000800 */
[----:B0-----:R-:W-:-:S04]  /*0750*/  IMAD.WIDE R8, R2, 0x10, R8 ;  /* 0x0000001002087825 */ /* 0x001fc800078e0208 */
[----:B------:R-:W-:-:S03]  /*0760*/  FFMA R12, R13, R12, -0.0013887860113754868507 ;  /* 0xbab607ed0d0c7423 */ /* 0x000fc6000000000c */
[----:B------:R-:W0:Y:S01]  /*0770*/  LDC.64 R2, c[0x0][0x388] ;  /* 0x0000e200ff027b82 */ /* 0x000e220000000a00 */
[----:B------:R-:W2:Y:S01]  /*0780*/  LDG.E.128 R4, desc[UR6][R8.64] ;  /* 0x0000000608047981 */ /* 0x000ea2000c1e1d00 */
[C---:B------:R-:W-:Y:S01]  /*0790*/  FFMA R14, R13.reuse, -R14, 0.0083327032625675201416 ;  /* 0x3c0885e40d0e7423 */ /* 0x040fe2000000080e */
[C---:B------:R-:W-:Y:S01]  /*07a0*/  FFMA R12, R13.reuse, R12, 0.041666727513074874878 ;  /* 0x3d2aaabb0d0c7423 */ /* 0x040fe2000000000c */
[C---:B------:R-:W-:Y:S01]  /*07b0*/  FFMA R15, R13.reuse, R0, RZ ;  /* 0x000000000d0f7223 */ /* 0x040fe200000000ff */
[C---:B------:R-:W-:Y:S01]  /*07c0*/  LOP3.LUT R16, R10.reuse, 0x1, RZ, 0xc0, !PT ;  /* 0x000000010a107812 */ /* 0x040fe200078ec0ff */
[C---:B------:R-:W-:Y:S01]  /*07d0*/  FFMA R14, R13.reuse, R14, -0.16666662693023681641 ;  /* 0xbe2aaaa80d0e7423 */ /* 0x040fe2000000000e */
[----:B------:R-:W-:Y:S01]  /*07e0*/  FFMA R12, R13, R12, -0.4999999701976776123 ;  /* 0xbeffffff0d0c7423 */ /* 0x000fe2000000000c */
[C---:B------:R-:W-:Y:S01]  /*07f0*/  LOP3.LUT P1, RZ, R10.reuse, 0x2, RZ, 0xc0, !PT ;  /* 0x000000020aff7812 */ /* 0x040fe2000782c0ff */
[----:B-1----:R-:W-:Y:S01]  /*0800*/  FMUL R23, R11, R11 ;  /* 0x0000000b0b177220 */ /* 0x002fe20000400000 */
[----:B------:R-:W-:Y:S01]  /*0810*/  FFMA R15, R15, R14, R0 ;  /* 0x0000000e0f0f7223 */ /* 0x000fe20000000000 */
[----:B------:R-:W-:Y:S01]  /*0820*/  FFMA R12, R13, R12, 1 ;  /* 0x3f8000000d0c7423 */ /* 0x000fe2000000000c */
[----:B------:R-:W-:-:S02]  /*0830*/  IADD3 R0, PT, PT, R10, 0x1, RZ ;  /* 0x000000010a007810 */ /* 0x000fc40007ffe0ff */
[----:B------:R-:W-:Y:S02]  /*0840*/  ISETP.NE.U32.AND P0, PT, R16, 0x1, PT ;  /* 0x000000011000780c */ /* 0x000fe40003f05070 */
[----:B------:R-:W-:Y:S02]  /*0850*/  LOP3.LUT P2, RZ, R0, 0x2, RZ, 0xc0, !PT ;  /* 0x0000000200ff7812 */ /* 0x000fe4000784c0ff */
[----:B------:R-:W-:Y:S02]  /*0860*/  FSEL R10, R15, R12, !P0 ;  /* 0x0000000c0f0a7208 */ /* 0x000fe40004000000 */
[----:B------:R-:W-:Y:S02]  /*0870*/  FSEL R0, R12, R15, !P0 ;  /* 0x0000000f0c007208 */ /* 0x000fe40004000000 */
[----:B------:R-:W-:Y:S01]  /*0880*/  FSEL R10, R10, -R10, !P2 ;  /* 0x8000000a0a0a7208 */ /* 0x000fe20005000000 */
[-C--:B0-----:R-:W-:Y:S01]  /*0890*/  FMUL R12, R2, R11.reuse ;  /* 0x0000000b020c7220 */ /* 0x081fe20000400000 */
[----:B------:R-:W-:Y:S01]  /*08a0*/  FSEL R0, R0, -R0, !P1 ;  /* 0x8000000000007208 */ /* 0x000fe20004800000 */
[----:B------:R-:W-:Y:S01]  /*08b0*/  FMUL R16, R3, R11 ;  /* 0x0000000b03107220 */ /* 0x000fe20000400000 */
[----:B------:R-:W-:Y:S01]  /*08c0*/  FMUL R19, R2, R2 ;  /* 0x0000000202137220 */ /* 0x000fe20000400000 */
[----:B------:R-:W-:-:S02]  /*08d0*/  FADD R17, -R10, 1 ;  /* 0x3f8000000a117421 */ /* 0x000fc40000000100 */
[----:B------:R-:W-:Y:S02]  /*08e0*/  FMUL R14, R0, R3 ;  /* 0x00000003000e7220 */ /* 0x000fe40000400000 */
[C---:B------:R-:W-:Y:S01]  /*08f0*/  FMUL R21, R17.reuse, R16 ;  /* 0x0000001011157220 */ /* 0x040fe20000400000 */
[C---:B------:R-:W-:Y:S01]  /*0900*/  FFMA R19, R17.reuse, R19, R10 ;  /* 0x0000001311137223 */ /* 0x040fe2000000000a */
[CCC-:B------:R-:W-:Y:S01]  /*0910*/  FFMA R13, R17.reuse, R12.reuse, -R14.reuse ;  /* 0x0000000c110d7223 */ /* 0x1c0fe2000000080e */
[----:B------:R-:W-:Y:S01]  /*0920*/  FFMA R15, R17, R12, R14 ;  /* 0x0000000c110f7223 */ /* 0x000fe2000000000e */
[-C--:B------:R-:W-:Y:S01]  /*0930*/  FMUL R12, R2, R3.reuse ;  /* 0x00000003020c7220 */ /* 0x080fe20000400000 */
[----:B------:R-:W-:Y:S01]  /*0940*/  FMUL R14, R3, R3 ;  /* 0x00000003030e7220 */ /* 0x000fe20000400000 */
[C-C-:B------:R-:W-:Y:S02]  /*0950*/  FFMA R23, R17.reuse, R23, R10.reuse ;  /* 0x0000001711177223 */ /* 0x140fe4000000000a */
[C---:B------:R-:W-:Y:S01]  /*0960*/  FMUL R3, R17.reuse, R12 ;  /* 0x0000000c11037220 */ /* 0x040fe20000400000 */
[----:B------:R-:W-:Y:S01]  /*0970*/  FFMA R14, R17, R14, R10 ;  /* 0x0000000e110e7223 */ /* 0x000fe2000000000a */
[CCC-:B------:R-:W-:Y:S01]  /*0980*/  FFMA R12, -R0.reuse, R2.reuse, R21.reuse ;  /* 0x00000002000c7223 */ /* 0x1c0fe20000000115 */
[C---:B------:R-:W-:Y:S01]  /*0990*/  FFMA R21, R0.reuse, R2, R21 ;  /* 0x0000000200157223 */ /* 0x040fe20000000015 */
[CCC-:B------:R-:W-:Y:S01]  /*09a0*/  FFMA R10, R0.reuse, R11.reuse, R3.reuse ;  /* 0x0000000b000a7223 */ /* 0x1c0fe20000000003 */
[----:B------:R-:W-:Y:S01]  /*09b0*/  FFMA R3, -R0, R11, R3 ;  /* 0x0000000b00037223 */ /* 0x000fe20000000103 */
[C---:B--2---:R-:W-:Y:S01]  /*09c0*/  FMUL R12, R5.reuse, R12 ;  /* 0x0000000c050c7220 */ /* 0x044fe20000400000 */
[C---:B------:R-:W-:Y:S01]  /*09d0*/  FMUL R7, R5.reuse, R14 ;  /* 0x0000000e05077220 */ /* 0x040fe20000400000 */
[----:B------:R-:W-:-:S02]  /*09e0*/  FMUL R10, R5, R10 ;  /* 0x0000000a050a7220 */ /* 0x000fc40000400000 */
[C---:B------:R-:W-:Y:S01]  /*09f0*/  FFMA R12, R4.reuse, R15, R12 ;  /* 0x0000000f040c7223 */ /* 0x040fe2000000000c */
[C---:B------:R-:W-:Y:S01]  /*0a00*/  FFMA R3, R4.reuse, R3, R7 ;  /* 0x0000000304037223 */ /* 0x040fe20000000007 */
[----:B------:R-:W-:Y:S02]  /*0a10*/  FFMA R10, R4, R19, R10 ;  /* 0x00000013040a7223 */ /* 0x000fe4000000000a */
[C---:B------:R-:W-:Y:S01]  /*0a20*/  FFMA R22, R6.reuse, R23, R12 ;  /* 0x0000001706167223 */ /* 0x040fe2000000000c */
[C---:B------:R-:W-:Y:S01]  /*0a30*/  FFMA R21, R6.reuse, R21, R3 ;  /* 0x0000001506157223 */ /* 0x040fe20000000003 */
[----:B------:R-:W-:Y:S01]  /*0a40*/  FFMA R20, R6, R13, R10 ;  /* 0x0000000d06147223 */ /* 0x000fe2000000000a */
[----:B------:R-:W-:-:S05]  /*0a50*/  MOV R23, RZ ;  /* 0x000000ff00177202 */ /* 0x000fca0000000f00 */
[----:B------:R-:W-:Y:S01]  /*0a60*/  STG.E.128 desc[UR6][R8.64], R20 ;  /* 0x0000001408007986 */ /* 0x000fe2000c101d06 */
[----:B------:R-:W-:Y:S05]  /*0a70*/  EXIT ;  /* 0x000000000000794d */ /* 0x000fea0003800000 */
.L_x_3:
[----:B------:R-:W-:-:S00]  /*0a80*/  BRA `(.L_x_3) ;  /* 0xfffffffc00fc7947 */ /* 0x000fc0000383ffff */
[----:B------:R-:W-:-:S00]  /*0a90*/  NOP ;  /* 0x0000000000007918 */ /* 0x000fc00000000000 */
        /* <DEDUP_REMOVED lines=14> */
.L_x_8:


//--------------------- .text._Z6rotateif6float3PS_ --------------------------
	.section	.text._Z6rotateif6float3PS_,"ax",@progbits
	.align	128
        .global         _Z6rotateif6float3PS_
        .type           _Z6rotateif6float3PS_,@function
        .size           _Z6rotateif6float3PS_,(.L_x_9 - _Z6rotateif6float3PS_)
        .other          _Z6rotateif6float3PS_,@"STO_CUDA_ENTRY STV_DEFAULT"
_Z6rotateif6float3PS_:
.text._Z6rotateif6float3PS_:
        /* <DEDUP_REMOVED lines=22> */
[----:B------:R-:W-:Y:S01]  /*0160*/  SHF.L.U32 R4, R3, 0x8, RZ ;  /* 0x0000000803047819 */ /* 0x000fe200000006ff */
[----:B------:R-:W-:Y:S02]  /*0170*/  HFMA2 R9, -RZ, RZ, 0, 0 ;  /* 0x00000000ff097431 */ /* 0x000fe400000001ff */
[----:B------:R-:W-:Y:S01]  /*0180*/  IMAD.MOV.U32 R0, RZ, RZ, RZ ;  /* 0x000000ffff007224 */ /* 0x000fe200078e00ff */
[----:B------:R-:W0:Y:S01]  /*0190*/  LDCU.64 UR8, c[0x4][URZ] ;  /* 0x01000000ff0877ac */ /* 0x000e220008000a00 */
[----:B------:R-:W-:Y:S01]  /*01a0*/  IMAD.MOV.U32 R16, RZ, RZ, RZ ;  /* 0x000000ffff107224 */ /* 0x000fe200078e00ff */
[----:B------:R-:W-:Y:S01]  /*01b0*/  LOP3.LUT R8, R4, 0x80000000, RZ, 0xfc, !PT ;  /* 0x8000000004087812 */ /* 0x000fe200078efcff */
[----:B------:R-:W-:-:S06]  /*01c0*/  UMOV UR4, URZ ;  /* 0x000000ff00047c82 */ /* 0x000fcc0008000000 */
.L_x_5:
[----:B0-----:R-:W-:Y:S01]  /*01d0*/  MOV R6, UR8 ;  /* 0x0000000800067c02 */ /* 0x001fe20008000f00 */
[----:B------:R-:W-:-:S05]  /*01e0*/  IMAD.U32 R7, RZ, RZ, UR9 ;  /* 0x00000009ff077e24 */ /* 0x000fca000f8e00ff */
        /* <DEDUP_REMOVED lines=10> */
[C---:B------:R-:W-:Y:S01]  /*0290*/  ISETP.EQ.AND P5, PT, R16.reuse, 0x14, PT ;  /* 0x000000141000780c */ /* 0x040fe20003fa2270 */
[----:B------:R-:W-:Y:S02]  /*02a0*/  VIADD R16, R16, 0x4 ;  /* 0x0000000410107836 */ /* 0x000fe40000000000 */
[----:B--2---:R-:W-:-:S03]  /*02b0*/  IMAD.WIDE.U32 R4, R5, R8, RZ ;  /* 0x0000000805047225 */ /* 0x004fc600078e00ff */
[----:B------:R-:W-:-:S04]  /*02c0*/  IADD3 R4, P6, PT, R4, R0, RZ ;  /* 0x0000000004047210 */ /* 0x000fc80007fde0ff */
[----:B------:R-:W-:Y:S01]  /*02d0*/  IADD3.X R0, PT, PT, R5, R9, RZ, P6, !PT ;  /* 0x0000000905007210 */ /* 0x000fe200037fe4ff */
[--C-:B------:R-:W-:Y:S01]  /*02e0*/  @P0 IMAD.MOV.U32 R10, RZ, RZ, R4.reuse ;  /* 0x000000ffff0a0224 */ /* 0x100fe200078e0004 */
[-C--:B------:R-:W-:Y:S01]  /*02f0*/  @P1 MOV R11, R4.reuse ;  /* 0x00000004000b1202 */ /* 0x080fe20000000f00 */
[--C-:B------:R-:W-:Y:S01]  /*0300*/  @P2 IMAD.MOV.U32 R12, RZ, RZ, R4.reuse ;  /* 0x000000ffff0c2224 */ /* 0x100fe200078e0004 */
[-C--:B------:R-:W-:Y:S01]  /*0310*/  @P3 MOV R13, R4.reuse ;  /* 0x00000004000d3202 */ /* 0x080fe20000000f00 */
[----:B------:R-:W-:Y:S01]  /*0320*/  @P4 IMAD.MOV.U32 R14, RZ, RZ, R4 ;  /* 0x000000ffff0e4224 */ /* 0x000fe200078e0004 */
[----:B------:R-:W-:Y:S01]  /*0330*/  @P5 MOV R15, R4 ;  /* 0x00000004000f5202 */ /* 0x000fe20000000f00 */
[----:B------:R-:W-:Y:S06]  /*0340*/  BRA.U UP0, `(.L_x_5) ;  /* 0xfffffffd00a07547 */ /* 0x000fec000b83ffff */
[----:B------:R-:W-:-:S04]  /*0350*/  SHF.R.U32.HI R4, RZ, 0x17, R3 ;  /* 0x00000017ff047819 */ /* 0x000fc80000011603 */
[C---:B------:R-:W-:Y:S02]  /*0360*/  LOP3.LUT R5, R4.reuse, 0xe0, RZ, 0xc0, !PT ;  /* 0x000000e004057812 */ /* 0x040fe400078ec0ff */
[----:B------:R-:W-:Y:S02]  /*0370*/  LOP3.LUT P6, RZ, R4, 0x1f, RZ, 0xc0, !PT ;  /* 0x0000001f04ff7812 */ /* 0x000fe400078cc0ff */
[----:B------:R-:W-:-:S04]  /*0380*/  IADD3 R5, PT, PT, R5, -0x80, RZ ;  /* 0xffffff8005057810 */ /* 0x000fc80007ffe0ff */
[----:B------:R-:W-:-:S05]  /*0390*/  SHF.R.U32.HI R5, RZ, 0x5, R5 ;  /* 0x00000005ff057819 */ /* 0x000fca0000011605 */
[----:B------:R-:W-:-:S05]  /*03a0*/  IMAD.U32 R7, R5, -0x4, RZ ;  /* 0xfffffffc05077824 */ /* 0x000fca00078e00ff */
[C---:B------:R-:W-:Y:S02]  /*03b0*/  ISETP.EQ.AND P3, PT, R7.reuse, -0x18, PT ;  /* 0xffffffe80700780c */ /* 0x040fe40003f62270 */
[C---:B------:R-:W-:Y:S02]  /*03c0*/  ISETP.EQ.AND P4, PT, R7.reuse, -0x14, PT ;  /* 0xffffffec0700780c */ /* 0x040fe40003f82270 */
[C---:B------:R-:W-:Y:S02]  /*03d0*/  ISETP.EQ.AND P2, PT, R7.reuse, -0x10, PT ;  /* 0xfffffff00700780c */ /* 0x040fe40003f42270 */
[C---:B------:R-:W-:Y:S02]  /*03e0*/  ISETP.EQ.AND P1, PT, R7.reuse, -0xc, PT ;  /* 0xfffffff40700780c */ /* 0x040fe40003f22270 */
[C---:B------:R-:W-:Y:S02]  /*03f0*/  ISETP.EQ.AND P0, PT, R7.reuse, -0x8, PT ;  /* 0xfffffff80700780c */ /* 0x040fe40003f02270 */
[----:B------:R-:W-:-:S03]  /*0400*/  ISETP.EQ.AND P5, PT, R7, RZ, PT ;  /* 0x000000ff0700720c */ /* 0x000fc60003fa2270 */
[----:B------:R-:W-:Y:S02]  /*0410*/  @P3 MOV R5, R10 ;  /* 0x0000000a00053202 */ /* 0x000fe40000000f00 */
        /* <DEDUP_REMOVED lines=8> */
[----:B------:R-:W-:-:S02]  /*04a0*/  @P1 MOV R5, R13 ;  /* 0x0000000d00051202 */ /* 0x000fc40000000f00 */
[----:B------:R-:W-:-:S03]  /*04b0*/  @P0 MOV R5, R14 ;  /* 0x0000000e00050202 */ /* 0x000fc60000000f00 */
[----:B------:R-:W-:Y:S01]  /*04c0*/  @P3 MOV R5, R15 ;  /* 0x0000000f00053202 */ /* 0x000fe20000000f00 */
[----:B------:R-:W-:Y:S01]  /*04d0*/  @P3 IMAD.MOV.U32 R6, RZ, RZ, R14 ;  /* 0x000000ffff063224 */ /* 0x000fe200078e000e */
[----:B------:R-:W-:Y:S01]  /*04e0*/  @P5 MOV R5, R0 ;  /* 0x0000000000055202 */ /* 0x000fe20000000f00 */
[----:B------:R-:W-:Y:S02]  /*04f0*/  @P5 IMAD.MOV.U32 R6, RZ, RZ, R15 ;  /* 0x000000ffff065224 */ /* 0x000fe400078e000f */
[----:B------:R-:W-:Y:S01]  /*0500*/  @P4 IMAD.MOV.U32 R6, RZ, RZ, R0 ;  /* 0x000000ffff064224 */ /* 0x000fe200078e0000 */
[----:B------:R-:W-:Y:S01]  /*0510*/  MOV R9, R5 ;  /* 0x0000000500097202 */ /* 0x000fe20000000f00 */
[----:B------:R-:W-:Y:S06]  /*0520*/  @!P6 BRA `(.L_x_6) ;  /* 0x00000000002ce947 */ /* 0x000fec0003800000 */
[----:B------:R-:W-:Y:S01]  /*0530*/  @P2 IMAD.MOV.U32 R5, RZ, RZ, R10 ;  /* 0x000000ffff052224 */ /* 0x000fe200078e000a */
[----:B------:R-:W-:Y:S01]  /*0540*/  @P1 MOV R5, R11 ;  /* 0x0000000b00051202 */ /* 0x000fe20000000f00 */
[----:B------:R-:W-:Y:S01]  /*0550*/  @P0 IMAD.MOV.U32 R5, RZ, RZ, R12 ;  /* 0x000000ffff050224 */ /* 0x000fe200078e000c */
[----:B------:R-:W-:Y:S02]  /*0560*/  ISETP.EQ.AND P0, PT, R7, 0x8, PT ;  /* 0x000000080700780c */ /* 0x000fe40003f02270 */
[----:B------:R-:W-:Y:S01]  /*0570*/  @P3 MOV R5, R13 ;  /* 0x0000000d00053202 */ /* 0x000fe20000000f00 */
[----:B------:R-:W-:Y:S01]  /*0580*/  @P5 IMAD.MOV.U32 R5, RZ, RZ, R14 ;  /* 0x000000ffff055224 */ /* 0x000fe200078e000e */
[----:B------:R-:W-:Y:S02]  /*0590*/  @P4 MOV R5, R15 ;  /* 0x0000000f00054202 */ /* 0x000fe40000000f00 */
[----:B------:R-:W-:-:S04]  /*05a0*/  LOP3.LUT R4, R4, 0x1f, RZ, 0xc0, !PT ;  /* 0x0000001f04047812 */ /* 0x000fc800078ec0ff */
[----:B------:R-:W-:-:S03]  /*05b0*/  SHF.L.W.U32.HI R9, R6, R4, R9 ;  /* 0x0000000406097219 */ /* 0x000fc60000010e09 */
[----:B------:R-:W-:-:S05]  /*05c0*/  @P0 IMAD.MOV.U32 R5, RZ, RZ, R0 ;  /* 0x000000ffff050224 */ /* 0x000fca00078e0000 */
[----:B------:R-:W-:-:S07]  /*05d0*/  SHF.L.W.U32.HI R6, R5, R4, R6 ;  /* 0x0000000405067219 */ /* 0x000fce0000010e06 */
.L_x_6:
[C-C-:B------:R-:W-:Y:S01]  /*05e0*/  SHF.L.W.U32.HI R10, R6.reuse, 0x2, R9.reuse ;  /* 0x00000002060a7819 */ /* 0x140fe20000010e09 */
[----:B------:R-:W-:Y:S01]  /*05f0*/  UMOV UR4, 0x54442d19 ;  /* 0x54442d1900047882 */ /* 0x000fe20000000000 */
[----:B------:R-:W-:Y:S01]  /*0600*/  SHF.L.U32 R6, R6, 0x2, RZ ;  /* 0x0000000206067819 */ /* 0x000fe200000006ff */
[----:B------:R-:W-:Y:S01]  /*0610*/  UMOV UR5, 0x3bf921fb ;  /* 0x3bf921fb00057882 */ /* 0x000fe20000000000 */
[----:B------:R-:W-:Y:S02]  /*0620*/  SHF.R.S32.HI R5, RZ, 0x1f, R10 ;  /* 0x0000001fff057819 */ /* 0x000fe4000001140a */
[----:B------:R-:W-:Y:S02]  /*0630*/  SHF.R.U32.HI R9, RZ, 0x1e, R9 ;  /* 0x0000001eff097819 */ /* 0x000fe40000011609 */
[C---:B------:R-:W-:Y:S02]  /*0640*/  LOP3.LUT R6, R5.reuse, R6, RZ, 0x3c, !PT ;  /* 0x0000000605067212 */ /* 0x040fe400078e3cff */
[----:B------:R-:W-:-:S02]  /*0650*/  LOP3.LUT R7, R5, R10, RZ, 0x3c, !PT ;  /* 0x0000000a05077212 */ /* 0x000fc400078e3cff */
[----:B------:R-:W-:Y:S02]  /*0660*/  ISETP.GE.AND P0, PT, R3, RZ, PT ;  /* 0x000000ff0300720c */ /* 0x000fe40003f06270 */
[----:B------:R-:W0:Y:S01]  /*0670*/  I2F.F64.S64 R4, R6 ;  /* 0x0000000600047312 */ /* 0x000e220000301c00 */
[C---:B------:R-:W-:Y:S02]  /*0680*/  LOP3.LUT R3, R10.reuse, R3, RZ, 0x3c, !PT ;  /* 0x000000030a037212 */ /* 0x040fe400078e3cff */
[----:B------:R-:W-:Y:S02]  /*0690*/  LEA.HI R10, R10, R9, RZ, 0x1 ;  /* 0x000000090a0a7211 */ /* 0x000fe400078f08ff */
[----:B------:R-:W-:-:S03]  /*06a0*/  ISETP.GE.AND P1, PT, R3, RZ, PT ;  /* 0x000000ff0300720c */ /* 0x000fc60003f26270 */
[----:B------:R-:W-:-:S05]  /*06b0*/  IMAD.MOV R0, RZ, RZ, -R10 ;  /* 0x000000ffff007224 */ /* 0x000fca00078e0a0a */
[----:B------:R-:W-:Y:S01]  /*06c0*/  @!P0 MOV R10, R0 ;  /* 0x00000000000a8202 */ /* 0x000fe20000000f00 */
[----:B0-----:R-:W-:-:S10]  /*06d0*/  DMUL R4, R4, UR4 ;  /* 0x0000000404047c28 */ /* 0x001fd40008000000 */
[----:B------:R-:W0:Y:S02]  /*06e0*/  F2F.F32.F64 R4, R4 ;  /* 0x0000000400047310 */ /* 0x000e240000301000 */
[----:B0-----:R-:W-:-:S07]  /*06f0*/  FSEL R0, -R4, R4, !P1 ;  /* 0x0000000404007208 */ /* 0x001fce0004800100 */
.L_x_4:
[----:B------:R-:W0:Y:S01]  /*0700*/  LDC.64 R4, c[0x0][0x398] ;  /* 0x0000e600ff047b82 */ /* 0x000e220000000a00 */
[----:B------:R-:W-:Y:S02]  /*0710*/  IMAD.MOV.U32 R12, RZ, RZ, 0x37cbac00 ;  /* 0x37cbac00ff0c7424 */ /* 0x000fe400078e00ff */
[----:B------:R-:W-:Y:S01]  /*0720*/  FMUL R11, R0, R0 ;  /* 0x00000000000b7220 */ /* 0x000fe20000400000 */
[----:B------:R-:W-:-:S04]  /*0730*/  MOV R14, 0x394d4153 ;  /* 0x394d4153000e7802 */ /* 0x000fc80000000f00 */
[----:B------:R-:W1:Y:S01]  /*0740*/  LDC R8, c[0x0][0x390] ;  /* 0x0000e400ff087b82 */ /* 0x000e620000000800 */
[----:B0-----:R-:W-:-:S04]  /*0750*/  IMAD.WIDE R2, R2, 0xc, R4 ;  /* 0x0000000c02027825 */ /* 0x001fc800078e0204 */
[C---:B------:R-:W-:Y:S01]  /*0760*/  FFMA R12, R11.reuse, R12, -0.0013887860113754868507 ;  /* 0xbab607ed0b0c7423 */ /* 0x040fe2000000000c */
[C---:B------:R-:W-:Y:S02]  /*0770*/  FFMA R14, R11.reuse, -R14, 0.0083327032625675201416 ;  /* 0x3c0885e40b0e7423 */ /* 0x040fe4000000080e */
[----:B------:R-:W1:Y:S01]  /*0780*/  LDC.64 R4, c[0x0][0x388] ;  /* 0x0000e200ff047b82 */ /* 0x000e620000000a00 */
[----:B------:R-:W2:Y:S04]  /*0790*/  LDG.E R7, desc[UR6][R2.64+0x4] ;  /* 0x0000040602077981 */ /* 0x000ea8000c1e1900 */
[----:B------:R-:W3:Y:S04]  /*07a0*/  LDG.E R9, desc[UR6][R2.64] ;  /* 0x0000000602097981 */ /* 0x000ee8000c1e1900 */
[----:B------:R-:W4:Y:S01]  /*07b0*/  LDG.E R6, desc[UR6][R2.64+0x8] ;  /* 0x0000080602067981 */ /* 0x000f22000c1e1900 */
[C---:B------:R-:W-:Y:S01]  /*07c0*/  FFMA R12, R11.reuse, R12, 0.041666727513074874878 ;  /* 0x3d2aaabb0b0c7423 */ /* 0x040fe2000000000c */
[C---:B------:R-:W-:Y:S01]  /*07d0*/  FFMA R13, R11.reuse, R0, RZ ;  /* 0x000000000b0d7223 */ /* 0x040fe200000000ff */
[C---:B------:R-:W-:Y:S01]  /*07e0*/  FFMA R14, R11.reuse, R14, -0.16666662693023681641 ;  /* 0xbe2aaaa80b0e7423 */ /* 0x040fe2000000000e */
[C---:B------:R-:W-:Y:S01]  /*07f0*/  LOP3.LUT R15, R10.reuse, 0x1, RZ, 0xc0, !PT ;  /* 0x000000010a0f7812 */ /* 0x040fe200078ec0ff */
[----:B------:R-:W-:Y:S01]  /*0800*/  FFMA R12, R11, R12, -0.4999999701976776123 ;  /* 0xbeffffff0b0c7423 */ /* 0x000fe2000000000c */
[C---:B------:R-:W-:Y:S01]  /*0810*/  LOP3.LUT P1, RZ, R10.reuse, 0x2, RZ, 0xc0, !PT ;  /* 0x000000020aff7812 */ /* 0x040fe2000782c0ff */
[----:B------:R-:W-:Y:S01]  /*0820*/  FFMA R13, R13, R14, R0 ;  /* 0x0000000e0d0d7223 */ /* 0x000fe20000000000 */
[----:B------:R-:W-:-:S02]  /*0830*/  VIADD R0, R10, 0x1 ;  /* 0x000000010a007836 */ /* 0x000fc40000000000 */
[----:B------:R-:W-:Y:S01]  /*0840*/  FFMA R12, R11, R12, 1 ;  /* 0x3f8000000b0c7423 */ /* 0x000fe2000000000c */
[----:B------:R-:W-:Y:S02]  /*0850*/  ISETP.NE.U32.AND P0, PT, R15, 0x1, PT ;  /* 0x000000010f00780c */ /* 0x000fe40003f05070 */
[----:B------:R-:W-:Y:S01]  /*0860*/  LOP3.LUT P2, RZ, R0, 0x2, RZ, 0xc0, !PT ;  /* 0x0000000200ff7812 */ /* 0x000fe2000784c0ff */
[----:B-1----:R-:W-:Y:S01]  /*0870*/  FMUL R18, R5, R8 ;  /* 0x0000000805127220 */ /* 0x002fe20000400000 */
[----:B------:R-:W-:Y:S01]  /*0880*/  FSEL R0, R13, R12, !P0 ;  /* 0x0000000c0d007208 */ /* 0x000fe20004000000 */
[----:B------:R-:W-:Y:S01]  /*0890*/  FMUL R16, R5, R5 ;  /* 0x0000000505107220 */ /* 0x000fe20000400000 */
[----:B------:R-:W-:Y:S01]  /*08a0*/  FSEL R13, R12, R13, !P0 ;  /* 0x0000000d0c0d7208 */ /* 0x000fe20004000000 */
[----:B------:R-:W-:Y:S01]  /*08b0*/  FMUL R17, R4, R4 ;  /* 0x0000000404117220 */ /* 0x000fe20000400000 */
[----:B------:R-:W-:Y:S01]  /*08c0*/  FSEL R10, R0, -R0, !P2 ;  /* 0x80000000000a7208 */ /* 0x000fe20005000000 */
[----:B------:R-:W-:Y:S01]  /*08d0*/  FMUL R0, R4, R8 ;  /* 0x0000000804007220 */ /* 0x000fe20000400000 */
[----:B------:R-:W-:-:S03]  /*08e0*/  FSEL R13, R13, -R13, !P1 ;  /* 0x8000000d0d0d7208 */ /* 0x000fc60004800000 */
[----:B------:R-:W-:Y:S02]  /*08f0*/  FADD R15, -R10, 1 ;  /* 0x3f8000000a0f7421 */ /* 0x000fe40000000100 */
[-C--:B------:R-:W-:Y:S02]  /*0900*/  FMUL R12, R13, R5.reuse ;  /* 0x000000050d0c7220 */ /* 0x080fe40000400000 */
[C---:B------:R-:W-:Y:S01]  /*0910*/  FMUL R18, R15.reuse, R18 ;  /* 0x000000120f127220 */ /* 0x040fe20000400000 */
[C---:B------:R-:W-:Y:S01]  /*0920*/  FFMA R16, R15.reuse, R16, R10 ;  /* 0x000000100f107223 */ /* 0x040fe2000000000a */
[CCC-:B------:R-:W-:Y:S01]  /*0930*/  FFMA R11, R15.reuse, R0.reuse, -R12.reuse ;  /* 0x000000000f0b7223 */ /* 0x1c0fe2000000080c */
[----:B------:R-:W-:Y:S01]  /*0940*/  FFMA R0, R15, R0, R12 ;  /* 0x000000000f007223 */ /* 0x000fe2000000000c */
[----:B------:R-:W-:Y:S01]  /*0950*/  FMUL R12, R4, R5 ;  /* 0x00000005040c7220 */ /* 0x000fe20000400000 */
[----:B------:R-:W-:Y:S01]  /*0960*/  FMUL R5, R8, R8 ;  /* 0x0000000808057220 */ /* 0x000fe20000400000 */
[----:B------:R-:W-:-:S02]  /*0970*/  FFMA R20, -R13, R4, R18 ;  /* 0x000000040d147223 */ /* 0x000fc40000000112 */
[C---:B------:R-:W-:Y:S01]  /*0980*/  FMUL R14, R15.reuse, R12 ;  /* 0x0000000c0f0e7220 */ /* 0x040fe20000400000 */
[C-C-:B------:R-:W-:Y:S01]  /*0990*/  FFMA R12, R15.reuse, R17, R10.reuse ;  /* 0x000000110f0c7223 */ /* 0x140fe2000000000a */
[----:B------:R-:W-:Y:S02]  /*09a0*/  FFMA R5, R15, R5, R10 ;  /* 0x000000050f057223 */ /* 0x000fe4000000000a */
[CCC-:B------:R-:W-:Y:S01]  /*09b0*/  FFMA R10, R13.reuse, R8.reuse, R14.reuse ;  /* 0x000000080d0a7223 */ /* 0x1c0fe2000000000e */
[C---:B------:R-:W-:Y:S01]  /*09c0*/  FFMA R8, -R13.reuse, R8, R14 ;  /* 0x000000080d087223 */ /* 0x040fe2000000010e */
[----:B------:R-:W-:Y:S01]  /*09d0*/  FFMA R13, R13, R4, R18 ;  /* 0x000000040d0d7223 */ /* 0x000fe20000000012 */
[C---:B--2---:R-:W-:Y:S01]  /*09e0*/  FMUL R16, R7.reuse, R16 ;  /* 0x0000001007107220 */ /* 0x044fe20000400000 */
[C---:B------:R-:W-:Y:S01]  /*09f0*/  FMUL R15, R7.reuse, R10 ;  /* 0x0000000a070f7220 */ /* 0x040fe20000400000 */
[----:B------:R-:W-:Y:S02]  /*0a00*/  FMUL R17, R7, R20 ;  /* 0x0000001407117220 */ /* 0x000fe40000400000 */
[C---:B---3--:R-:W-:Y:S01]  /*0a10*/  FFMA R7, R9.reuse, R8, R16 ;  /* 0x0000000809077223 */ /* 0x048fe20000000010 */
[C---:B------:R-:W-:Y:S01]  /*0a20*/  FFMA R12, R9.reuse, R12, R15 ;  /* 0x0000000c090c7223 */ /* 0x040fe2000000000f */
[----:B------:R-:W-:-:S02]  /*0a30*/  FFMA R0, R9, R0, R17 ;  /* 0x0000000009007223 */ /* 0x000fc40000000011 */
[C---:B----4-:R-:W-:Y:S01]  /*0a40*/  FFMA R7, R6.reuse, R13, R7 ;  /* 0x0000000d06077223 */ /* 0x050fe20000000007 */
[C---:B------:R-:W-:Y:S01]  /*0a50*/  FFMA R11, R6.reuse, R11, R12 ;  /* 0x0000000b060b7223 */ /* 0x040fe2000000000c */
[----:B------:R-:W-:-:S03]  /*0a60*/  FFMA R5, R6, R5, R0 ;  /* 0x0000000506057223 */ /* 0x000fc60000000000 */
[----:B------:R-:W-:Y:S04]  /*0a70*/  STG.E desc[UR6][R2.64+0x4], R7 ;  /* 0x0000040702007986 */ /* 0x000fe8000c101906 */
[----:B------:R-:W-:Y:S04]  /*0a80*/  STG.E desc[UR6][R2.64], R11 ;  /* 0x0000000b02007986 */ /* 0x000fe8000c101906 */
[----:B------:R-:W-:Y:S01]  /*0a90*/  STG.E desc[UR6][R2.64+0x8], R5 ;  /* 0x0000080502007986 */ /* 0x000fe2000c101906 */
[----:B------:R-:W-:Y:S05]  /*0aa0*/  EXIT ;  /* 0x000000000000794d */ /* 0x000fea0003800000 */
.L_x_7:
        /* <DEDUP_REMOVED lines=13> */
.L_x_9:


//--------------------- .nv.global.init           --------------------------
	.section	.nv.global.init,"aw",@progbits
	.align	4
.nv.global.init:
	.type		__cudart_i2opi_f,@object
	.size		__cudart_i2opi_f,(.L_0 - __cudart_i2opi_f)
__cudart_i2opi_f:
        /*0000*/ 	.byte	0x41, 0x90, 0x43, 0x3c, 0x99, 0x95, 0x62, 0xdb, 0xc0, 0xdd, 0x34, 0xf5, 0xd1, 0x57, 0x27, 0xfc
        /*0010*/ 	.byte	0x29, 0x15, 0x44, 0x4e, 0x6e, 0x83, 0xf9, 0xa2
.L_0:


//--------------------- .nv.shared.reserved.0     --------------------------
	.section	.nv.shared.reserved.0,"aw",@nobits
	.weak		__nv_reservedSMEM_offset_0_alias
	.size		__nv_reservedSMEM_offset_0_alias, 0, 64
	.other		__nv_reservedSMEM_offset_0_alias,@"STO_CUDA_RESERVED_SHARED STV_DEFAULT"
__nv_reservedSMEM_offset_0_alias:
	.zero		0
	.zero		64


//--------------------- .nv.constant0._Z7rotate2if6float3P6float4 --------------------------
	.section	.nv.constant0._Z7rotate2if6float3P6float4,"a",@progbits
	.sectionflags	@""
	.align	4
.nv.constant0._Z7rotate2if6float3P6float4:
	.zero		928


//--------------------- .nv.constant0._Z6rotateif6float3PS_ --------------------------
	.section	.nv.constant0._Z6rotateif6float3PS_,"a",@progbits
	.sectionflags	@""
	.align	4
.nv.constant0._Z6rotateif6float3PS_:
	.zero		928


//--------------------- SYMBOLS --------------------------

	.type		.nv.reservedSmem.offset0,@object
	.size		.nv.reservedSmem.offset0,0x4
